







.version 5.0
.target sm_61
.address_size 64


.global .align 8 .b8 _ZTVSt9basic_iosIcSt11char_traitsIcEE[32];
.global .align 8 .b8 _ZTTSo[8];
.global .align 8 .b8 _ZTVSt15basic_streambufIcSt11char_traitsIcEE[128];
.global .align 8 .b8 _ZTVNSt7__cxx1115basic_stringbufIcSt11char_traitsIcESaIcEEE[128];
.global .align 8 .b8 _ZTTNSt7__cxx1119basic_ostringstreamIcSt11char_traitsIcESaIcEEE[8];
.global .align 8 .b8 _ZTVN10__cxxabiv119__pointer_type_infoE[8];
.global .align 8 .b8 _ZTVN10__cxxabiv120__function_type_infoE[8];
.global .align 8 .b8 _ZTVN10__cxxabiv117__class_type_infoE[8];
.global .align 8 .b8 _ZTVN10__cxxabiv120__si_class_type_infoE[8];
.global .align 8 .b8 _ZTVN3c105ErrorE[40];
.global .align 8 .b8 _ZTVN6caffe28OperatorINS_11CUDAContextEEE[136];
.global .align 8 .b8 _ZTVN6caffe226UnaryElementwiseWithArgsOpINS_11TensorTypesIJfEEENS_11CUDAContextENS_27UnaryFunctorWithDefaultCtorINS_14SigmoidFunctorIS3_EEEENS_15SameTypeAsInputEEE[136];
.global .align 8 .b8 _ZTVN6caffe227BinaryElementwiseWithArgsOpINS_11TensorTypesIJfEEENS_11CUDAContextENS_28BinaryFunctorWithDefaultCtorINS_22SigmoidGradientFunctorIS3_EEEENS_15SameTypeAsInputEEE[136];

.visible .entry _ZN6caffe269_GLOBAL__N__45_tmpxft_00005e33_00000000_7_sigmoid_op_cpp1_ii_27e52fa117SigmoidCUDAKernelIfEEviPKT_PS2_(
.param .u32 _ZN6caffe269_GLOBAL__N__45_tmpxft_00005e33_00000000_7_sigmoid_op_cpp1_ii_27e52fa117SigmoidCUDAKernelIfEEviPKT_PS2__param_0,
.param .u64 _ZN6caffe269_GLOBAL__N__45_tmpxft_00005e33_00000000_7_sigmoid_op_cpp1_ii_27e52fa117SigmoidCUDAKernelIfEEviPKT_PS2__param_1,
.param .u64 _ZN6caffe269_GLOBAL__N__45_tmpxft_00005e33_00000000_7_sigmoid_op_cpp1_ii_27e52fa117SigmoidCUDAKernelIfEEviPKT_PS2__param_2
)
{
.reg .pred %p<5>;
.reg .f32 %f<17>;
.reg .b32 %r<7>;
.reg .b64 %rd<13>;


ld.param.u64 %rd7, [_ZN6caffe269_GLOBAL__N__45_tmpxft_00005e33_00000000_7_sigmoid_op_cpp1_ii_27e52fa117SigmoidCUDAKernelIfEEviPKT_PS2__param_1];
ld.param.u64 %rd8, [_ZN6caffe269_GLOBAL__N__45_tmpxft_00005e33_00000000_7_sigmoid_op_cpp1_ii_27e52fa117SigmoidCUDAKernelIfEEviPKT_PS2__param_2];
mov.u32 %r1, %ntid.x;
mov.u32 %r2, %ctaid.x;
mov.u32 %r3, %tid.x;
mad.lo.s32 %r4, %r1, %r2, %r3;
cvt.u64.u32	%rd12, %r4;
ld.param.s32 %rd2, [_ZN6caffe269_GLOBAL__N__45_tmpxft_00005e33_00000000_7_sigmoid_op_cpp1_ii_27e52fa117SigmoidCUDAKernelIfEEviPKT_PS2__param_0];
setp.ge.u64	%p1, %rd12, %rd2;
@%p1 bra BB0_3;

cvta.to.global.u64 %rd3, %rd8;
mov.u32 %r5, %nctaid.x;
mul.lo.s32 %r6, %r5, %r1;
cvt.u64.u32	%rd4, %r6;

BB0_2:
shl.b64 %rd10, %rd12, 2;
add.s64 %rd9, %rd7, %rd10;

	ld.global.nc.f32 %f1, [%rd9];

	neg.f32 %f4, %f1;
mul.f32 %f5, %f1, 0fBFB8AA3B;
cvt.rzi.f32.f32	%f6, %f5;
mov.f32 %f7, 0fBF317200;
fma.rn.f32 %f8, %f6, %f7, %f4;
mov.f32 %f9, 0fB5BFBE8E;
fma.rn.f32 %f10, %f6, %f9, %f8;
mul.f32 %f3, %f10, 0f3FB8AA3B;

	ex2.approx.ftz.f32 %f2,%f3;

	add.f32 %f11, %f6, 0f00000000;
ex2.approx.f32 %f12, %f11;
setp.gt.f32	%p2, %f1, 0f42D20000;
setp.lt.f32	%p3, %f1, 0fC2D20000;
fma.rn.f32 %f13, %f2, %f12, 0f3F800000;
rcp.rn.f32 %f14, %f13;
selp.f32	%f15, 0f3F800000, %f14, %p2;
selp.f32	%f16, 0f00000000, %f15, %p3;
add.s64 %rd11, %rd3, %rd10;
st.global.f32 [%rd11], %f16;
add.s64 %rd12, %rd4, %rd12;
setp.lt.u64	%p4, %rd12, %rd2;
@%p4 bra BB0_2;

BB0_3:
ret;
}


.visible .entry _ZN6caffe269_GLOBAL__N__45_tmpxft_00005e33_00000000_7_sigmoid_op_cpp1_ii_27e52fa125SigmoidGradientCUDAKernelIfEEviPKT_S4_PS2_(
.param .u32 _ZN6caffe269_GLOBAL__N__45_tmpxft_00005e33_00000000_7_sigmoid_op_cpp1_ii_27e52fa125SigmoidGradientCUDAKernelIfEEviPKT_S4_PS2__param_0,
.param .u64 _ZN6caffe269_GLOBAL__N__45_tmpxft_00005e33_00000000_7_sigmoid_op_cpp1_ii_27e52fa125SigmoidGradientCUDAKernelIfEEviPKT_S4_PS2__param_1,
.param .u64 _ZN6caffe269_GLOBAL__N__45_tmpxft_00005e33_00000000_7_sigmoid_op_cpp1_ii_27e52fa125SigmoidGradientCUDAKernelIfEEviPKT_S4_PS2__param_2,
.param .u64 _ZN6caffe269_GLOBAL__N__45_tmpxft_00005e33_00000000_7_sigmoid_op_cpp1_ii_27e52fa125SigmoidGradientCUDAKernelIfEEviPKT_S4_PS2__param_3
)
{
.reg .pred %p<3>;
.reg .f32 %f<8>;
.reg .b32 %r<7>;
.reg .b64 %rd<16>;


ld.param.u64 %rd7, [_ZN6caffe269_GLOBAL__N__45_tmpxft_00005e33_00000000_7_sigmoid_op_cpp1_ii_27e52fa125SigmoidGradientCUDAKernelIfEEviPKT_S4_PS2__param_1];
ld.param.u64 %rd8, [_ZN6caffe269_GLOBAL__N__45_tmpxft_00005e33_00000000_7_sigmoid_op_cpp1_ii_27e52fa125SigmoidGradientCUDAKernelIfEEviPKT_S4_PS2__param_2];
ld.param.u64 %rd9, [_ZN6caffe269_GLOBAL__N__45_tmpxft_00005e33_00000000_7_sigmoid_op_cpp1_ii_27e52fa125SigmoidGradientCUDAKernelIfEEviPKT_S4_PS2__param_3];
mov.u32 %r1, %ntid.x;
mov.u32 %r2, %ctaid.x;
mov.u32 %r3, %tid.x;
mad.lo.s32 %r4, %r1, %r2, %r3;
cvt.u64.u32	%rd15, %r4;
ld.param.s32 %rd2, [_ZN6caffe269_GLOBAL__N__45_tmpxft_00005e33_00000000_7_sigmoid_op_cpp1_ii_27e52fa125SigmoidGradientCUDAKernelIfEEviPKT_S4_PS2__param_0];
setp.ge.u64	%p1, %rd15, %rd2;
@%p1 bra BB1_3;

cvta.to.global.u64 %rd3, %rd9;
mov.u32 %r5, %nctaid.x;
mul.lo.s32 %r6, %r5, %r1;
cvt.u64.u32	%rd4, %r6;

BB1_2:
shl.b64 %rd13, %rd15, 2;
add.s64 %rd10, %rd7, %rd13;

	ld.global.nc.f32 %f1, [%rd10];

	add.s64 %rd12, %rd8, %rd13;

	ld.global.nc.f32 %f2, [%rd12];

	mul.f32 %f4, %f1, %f2;

	ld.global.nc.f32 %f3, [%rd12];

	mov.f32 %f5, 0f3F800000;
sub.f32 %f6, %f5, %f3;
mul.f32 %f7, %f4, %f6;
add.s64 %rd14, %rd3, %rd13;
st.global.f32 [%rd14], %f7;
add.s64 %rd15, %rd4, %rd15;
setp.lt.u64	%p2, %rd15, %rd2;
@%p2 bra BB1_2;

BB1_3:
ret;
}




// ===== COMPILED SASS (sm_100) =====

	.target	sm_100

	.elftype	@"ET_EXEC"


//--------------------- .note.nv.tkinfo           --------------------------
	.section	.note.nv.tkinfo,"",@"SHT_NOTE"
	.sectionflags	@"SHF_NOTE_NV_TKINFO"
	.tkinfo
        /*0018*/ 	.word	0x00000002
        /*0030*/ 	.string	""
        /*0030*/ 	.string	"ptxas"
        /*0030*/ 	.string	"Cuda compilation tools, release 13.0, V13.0.88"
        /*0030*/ 	.string	"Build cuda_13.0.r13.0/compiler.36424714_0"
        /*0030*/ 	.string	"-arch sm_100 "



//--------------------- .note.nv.cuinfo           --------------------------
	.section	.note.nv.cuinfo,"",@"SHT_NOTE"
	.sectionflags	@"SHF_NOTE_NV_CUINFO"
        /*0018*/ 	.short	0x0002
        /*001a*/ 	.short	0x003d
        /*001c*/ 	.short	0x0082
	.zero		2


//--------------------- .nv.info                  --------------------------
	.section	.nv.info,"",@"SHT_CUDA_INFO"
	.align	4


	//----- nvinfo : EIATTR_REGCOUNT
	.align		4
        /*0000*/ 	.byte	0x04, 0x2f
        /*0002*/ 	.short	(.L_14 - .L_13)
	.align		4
.L_13:
        /*0004*/ 	.word	index@(_ZN6caffe269_GLOBAL__N__45_tmpxft_00005e33_00000000_7_sigmoid_op_cpp1_ii_27e52fa117SigmoidCUDAKernelIfEEviPKT_PS2_)
        /*0008*/ 	.word	0x00000010


	//----- nvinfo : EIATTR_FRAME_SIZE
	.align		4
.L_14:
        /*000c*/ 	.byte	0x04, 0x11
        /*000e*/ 	.short	(.L_16 - .L_15)
	.align		4
.L_15:
        /*0010*/ 	.word	index@($__internal_0_$__cuda_sm20_rcp_rn_f32_slowpath)
        /*0014*/ 	.word	0x00000000


	//----- nvinfo : EIATTR_FRAME_SIZE
	.align		4
.L_16:
        /*0018*/ 	.byte	0x04, 0x11
        /*001a*/ 	.short	(.L_18 - .L_17)
	.align		4
.L_17:
        /*001c*/ 	.word	index@(_ZN6caffe269_GLOBAL__N__45_tmpxft_00005e33_00000000_7_sigmoid_op_cpp1_ii_27e52fa117SigmoidCUDAKernelIfEEviPKT_PS2_)
        /*0020*/ 	.word	0x00000000


	//----- nvinfo : EIATTR_REGCOUNT
	.align		4
.L_18:
        /*0024*/ 	.byte	0x04, 0x2f
        /*0026*/ 	.short	(.L_20 - .L_19)
	.align		4
.L_19:
        /*0028*/ 	.word	index@(_ZN6caffe269_GLOBAL__N__45_tmpxft_00005e33_00000000_7_sigmoid_op_cpp1_ii_27e52fa125SigmoidGradientCUDAKernelIfEEviPKT_S4_PS2_)
        /*002c*/ 	.word	0x0000000e


	//----- nvinfo : EIATTR_FRAME_SIZE
	.align		4
.L_20:
        /*0030*/ 	.byte	0x04, 0x11
        /*0032*/ 	.short	(.L_22 - .L_21)
	.align		4
.L_21:
        /*0034*/ 	.word	index@(_ZN6caffe269_GLOBAL__N__45_tmpxft_00005e33_00000000_7_sigmoid_op_cpp1_ii_27e52fa125SigmoidGradientCUDAKernelIfEEviPKT_S4_PS2_)
        /*0038*/ 	.word	0x00000000


	//----- nvinfo : EIATTR_MIN_STACK_SIZE
	.align		4
.L_22:
        /*003c*/ 	.byte	0x04, 0x12
        /*003e*/ 	.short	(.L_24 - .L_23)
	.align		4
.L_23:
        /*0040*/ 	.word	index@(_ZN6caffe269_GLOBAL__N__45_tmpxft_00005e33_00000000_7_sigmoid_op_cpp1_ii_27e52fa125SigmoidGradientCUDAKernelIfEEviPKT_S4_PS2_)
        /*0044*/ 	.word	0x00000000


	//----- nvinfo : EIATTR_MIN_STACK_SIZE
	.align		4
.L_24:
        /*0048*/ 	.byte	0x04, 0x12
        /*004a*/ 	.short	(.L_26 - .L_25)
	.align		4
.L_25:
        /*004c*/ 	.word	index@(_ZN6caffe269_GLOBAL__N__45_tmpxft_00005e33_00000000_7_sigmoid_op_cpp1_ii_27e52fa117SigmoidCUDAKernelIfEEviPKT_PS2_)
        /*0050*/ 	.word	0x00000000
.L_26:


//--------------------- .nv.compat                --------------------------
	.section	.nv.compat,"",@"SHT_CUDA_COMPAT_INFO"
	.align	4
        /*0000*/ 	.byte	0x02, 0x09, 0x00, 0x00, 0x02, 0x02, 0x01, 0x00, 0x02, 0x05, 0x05, 0x00, 0x03, 0x07, 0x01, 0x01
        /*0010*/ 	.byte	0x02, 0x03, 0x00, 0x00, 0x02, 0x06, 0x01, 0x00, 0x04, 0x0b, 0x08, 0x00, 0x01, 0x00, 0x00, 0x00
        /*0020*/ 	.byte	0x00, 0x00, 0x00, 0x00


//--------------------- .nv.info._ZN6caffe269_GLOBAL__N__45_tmpxft_00005e33_00000000_7_sigmoid_op_cpp1_ii_27e52fa125SigmoidGradientCUDAKernelIfEEviPKT_S4_PS2_ --------------------------
	.section	.nv.info._ZN6caffe269_GLOBAL__N__45_tmpxft_00005e33_00000000_7_sigmoid_op_cpp1_ii_27e52fa125SigmoidGradientCUDAKernelIfEEviPKT_S4_PS2_,"",@"SHT_CUDA_INFO"
	.sectionflags	@""
	.align	4


	//----- nvinfo : EIATTR_CUDA_API_VERSION
	.align		4
        /*0000*/ 	.byte	0x04, 0x37
        /*0002*/ 	.short	(.L_28 - .L_27)
.L_27:
        /*0004*/ 	.word	0x00000082


	//----- nvinfo : EIATTR_KPARAM_INFO
	.align		4
.L_28:
        /*0008*/ 	.byte	0x04, 0x17
        /*000a*/ 	.short	(.L_30 - .L_29)
.L_29:
        /*000c*/ 	.word	0x00000000
        /*0010*/ 	.short	0x0003
        /*0012*/ 	.short	0x0018
        /*0014*/ 	.byte	0x00, 0xf0, 0x21, 0x00


	//----- nvinfo : EIATTR_KPARAM_INFO
	.align		4
.L_30:
        /*0018*/ 	.byte	0x04, 0x17
        /*001a*/ 	.short	(.L_32 - .L_31)
.L_31:
        /*001c*/ 	.word	0x00000000
        /*0020*/ 	.short	0x0002
        /*0022*/ 	.short	0x0010
        /*0024*/ 	.byte	0x00, 0xf0, 0x21, 0x00


	//----- nvinfo : EIATTR_KPARAM_INFO
	.align		4
.L_32:
        /*0028*/ 	.byte	0x04, 0x17
        /*002a*/ 	.short	(.L_34 - .L_33)
.L_33:
        /*002c*/ 	.word	0x00000000
        /*0030*/ 	.short	0x0001
        /*0032*/ 	.short	0x0008
        /*0034*/ 	.byte	0x00, 0xf0, 0x21, 0x00


	//----- nvinfo : EIATTR_KPARAM_INFO
	.align		4
.L_34:
        /*0038*/ 	.byte	0x04, 0x17
        /*003a*/ 	.short	(.L_36 - .L_35)
.L_35:
        /*003c*/ 	.word	0x00000000
        /*0040*/ 	.short	0x0000
        /*0042*/ 	.short	0x0000
        /*0044*/ 	.byte	0x00, 0xf0, 0x11, 0x00


	//----- nvinfo : EIATTR_SPARSE_MMA_MASK
	.align		4
.L_36:
        /*0048*/ 	.byte	0x03, 0x50
        /*004a*/ 	.short	0x0000


	//----- nvinfo : EIATTR_MAXREG_COUNT
	.align		4
        /*004c*/ 	.byte	0x03, 0x1b
        /*004e*/ 	.short	0x00ff


	//----- nvinfo : EIATTR_MERCURY_ISA_VERSION
	.align		4
        /*0050*/ 	.byte	0x03, 0x5f
        /*0052*/ 	.short	0x0101


	//----- nvinfo : EIATTR_VRC_CTA_INIT_COUNT
	.align		4
        /*0054*/ 	.byte	0x02, 0x4a
	.zero		1
	.zero		1


	//----- nvinfo : EIATTR_EXIT_INSTR_OFFSETS
	.align		4
        /*0058*/ 	.byte	0x04, 0x1c
        /*005a*/ 	.short	(.L_38 - .L_37)


	//   ....[0]....
.L_37:
        /*005c*/ 	.word	0x00000090


	//   ....[1]....
        /*0060*/ 	.word	0x00000240


	//----- nvinfo : EIATTR_CRS_STACK_SIZE
	.align		4
.L_38:
        /*0064*/ 	.byte	0x04, 0x1e
        /*0066*/ 	.short	(.L_40 - .L_39)
.L_39:
        /*0068*/ 	.word	0x00000000


	//----- nvinfo : EIATTR_CBANK_PARAM_SIZE
	.align		4
.L_40:
        /*006c*/ 	.byte	0x03, 0x19
        /*006e*/ 	.short	0x0020


	//----- nvinfo : EIATTR_PARAM_CBANK
	.align		4
        /*0070*/ 	.byte	0x04, 0x0a
        /*0072*/ 	.short	(.L_42 - .L_41)
	.align		4
.L_41:
        /*0074*/ 	.word	index@(.nv.constant0._ZN6caffe269_GLOBAL__N__45_tmpxft_00005e33_00000000_7_sigmoid_op_cpp1_ii_27e52fa125SigmoidGradientCUDAKernelIfEEviPKT_S4_PS2_)
        /*0078*/ 	.short	0x0380
        /*007a*/ 	.short	0x0020


	//----- nvinfo : EIATTR_SW_WAR
	.align		4
.L_42:
        /*007c*/ 	.byte	0x04, 0x36
        /*007e*/ 	.short	(.L_44 - .L_43)
.L_43:
        /*0080*/ 	.word	0x00000008
.L_44:


//--------------------- .nv.info._ZN6caffe269_GLOBAL__N__45_tmpxft_00005e33_00000000_7_sigmoid_op_cpp1_ii_27e52fa117SigmoidCUDAKernelIfEEviPKT_PS2_ --------------------------
	.section	.nv.info._ZN6caffe269_GLOBAL__N__45_tmpxft_00005e33_00000000_7_sigmoid_op_cpp1_ii_27e52fa117SigmoidCUDAKernelIfEEviPKT_PS2_,"",@"SHT_CUDA_INFO"
	.sectionflags	@""
	.align	4


	//----- nvinfo : EIATTR_CUDA_API_VERSION
	.align		4
        /*0000*/ 	.byte	0x04, 0x37
        /*0002*/ 	.short	(.L_46 - .L_45)
.L_45:
        /*0004*/ 	.word	0x00000082


	//----- nvinfo : EIATTR_KPARAM_INFO
	.align		4
.L_46:
        /*0008*/ 	.byte	0x04, 0x17
        /*000a*/ 	.short	(.L_48 - .L_47)
.L_47:
        /*000c*/ 	.word	0x00000000
        /*0010*/ 	.short	0x0002
        /*0012*/ 	.short	0x0010
        /*0014*/ 	.byte	0x00, 0xf0, 0x21, 0x00


	//----- nvinfo : EIATTR_KPARAM_INFO
	.align		4
.L_48:
        /*0018*/ 	.byte	0x04, 0x17
        /*001a*/ 	.short	(.L_50 - .L_49)
.L_49:
        /*001c*/ 	.word	0x00000000
        /*0020*/ 	.short	0x0001
        /*0022*/ 	.short	0x0008
        /*0024*/ 	.byte	0x00, 0xf0, 0x21, 0x00


	//----- nvinfo : EIATTR_KPARAM_INFO
	.align		4
.L_50:
        /*0028*/ 	.byte	0x04, 0x17
        /*002a*/ 	.short	(.L_52 - .L_51)
.L_51:
        /*002c*/ 	.word	0x00000000
        /*0030*/ 	.short	0x0000
        /*0032*/ 	.short	0x0000
        /*0034*/ 	.byte	0x00, 0xf0, 0x11, 0x00


	//----- nvinfo : EIATTR_SPARSE_MMA_MASK
	.align		4
.L_52:
        /*0038*/ 	.byte	0x03, 0x50
        /*003a*/ 	.short	0x0000


	//----- nvinfo : EIATTR_MAXREG_COUNT
	.align		4
        /*003c*/ 	.byte	0x03, 0x1b
        /*003e*/ 	.short	0x00ff


	//----- nvinfo : EIATTR_MERCURY_ISA_VERSION
	.align		4
        /*0040*/ 	.byte	0x03, 0x5f
        /*0042*/ 	.short	0x0101


	//----- nvinfo : EIATTR_VRC_CTA_INIT_COUNT
	.align		4
        /*0044*/ 	.byte	0x02, 0x4a
	.zero		1
	.zero		1


	//----- nvinfo : EIATTR_EXIT_INSTR_OFFSETS
	.align		4
        /*0048*/ 	.byte	0x04, 0x1c
        /*004a*/ 	.short	(.L_54 - .L_53)


	//   ....[0]....
.L_53:
        /*004c*/ 	.word	0x00000090


	//   ....[1]....
        /*0050*/ 	.word	0x000003b0


	//----- nvinfo : EIATTR_CRS_STACK_SIZE
	.align		4
.L_54:
        /*0054*/ 	.byte	0x04, 0x1e
        /*0056*/ 	.short	(.L_56 - .L_55)
.L_55:
        /*0058*/ 	.word	0x00000000


	//----- nvinfo : EIATTR_CBANK_PARAM_SIZE
	.align		4
.L_56:
        /*005c*/ 	.byte	0x03, 0x19
        /*005e*/ 	.short	0x0018


	//----- nvinfo : EIATTR_PARAM_CBANK
	.align		4
        /*0060*/ 	.byte	0x04, 0x0a
        /*0062*/ 	.short	(.L_58 - .L_57)
	.align		4
.L_57:
        /*0064*/ 	.word	index@(.nv.constant0._ZN6caffe269_GLOBAL__N__45_tmpxft_00005e33_00000000_7_sigmoid_op_cpp1_ii_27e52fa117SigmoidCUDAKernelIfEEviPKT_PS2_)
        /*0068*/ 	.short	0x0380
        /*006a*/ 	.short	0x0018


	//----- nvinfo : EIATTR_SW_WAR
	.align		4
.L_58:
        /*006c*/ 	.byte	0x04, 0x36
        /*006e*/ 	.short	(.L_60 - .L_59)
.L_59:
        /*0070*/ 	.word	0x00000008
.L_60:


//--------------------- .nv.callgraph             --------------------------
	.section	.nv.callgraph,"",@"SHT_CUDA_CALLGRAPH"
	.align	4
	.sectionentsize	8
	.align		4
        /*0000*/ 	.word	0x00000000
	.align		4
        /*0004*/ 	.word	0xffffffff
	.align		4
        /*0008*/ 	.word	0x00000000
	.align		4
        /*000c*/ 	.word	0xfffffffe
	.align		4
        /*0010*/ 	.word	0x00000000
	.align		4
        /*0014*/ 	.word	0xfffffffd
	.align		4
        /*0018*/ 	.word	0x00000000
	.align		4
        /*001c*/ 	.word	0xfffffffc


//--------------------- .nv.constant4             --------------------------
	.section	.nv.constant4,"a",@progbits
	.align	8
	.align		8
.nv.constant4:
        /*0000*/ 	.dword	_ZTVSt9basic_iosIcSt11char_traitsIcEE
	.align		8
        /*0008*/ 	.dword	_ZTTSo
	.align		8
        /*0010*/ 	.dword	_ZTVSt15basic_streambufIcSt11char_traitsIcEE
	.align		8
        /*0018*/ 	.dword	_ZTVNSt7__cxx1115basic_stringbufIcSt11char_traitsIcESaIcEEE
	.align		8
        /*0020*/ 	.dword	_ZTTNSt7__cxx1119basic_ostringstreamIcSt11char_traitsIcESaIcEEE
	.align		8
        /*0028*/ 	.dword	_ZTVN10__cxxabiv119__pointer_type_infoE
	.align		8
        /*0030*/ 	.dword	_ZTVN10__cxxabiv120__function_type_infoE
	.align		8
        /*0038*/ 	.dword	_ZTVN10__cxxabiv117__class_type_infoE
	.align		8
        /*0040*/ 	.dword	_ZTVN10__cxxabiv120__si_class_type_infoE
	.align		8
        /*0048*/ 	.dword	_ZTVN3c105ErrorE
	.align		8
        /*0050*/ 	.dword	_ZTVN6caffe28OperatorINS_11CUDAContextEEE
	.align		8
        /*0058*/ 	.dword	_ZTVN6caffe226UnaryElementwiseWithArgsOpINS_11TensorTypesIJfEEENS_11CUDAContextENS_27UnaryFunctorWithDefaultCtorINS_14SigmoidFunctorIS3_EEEENS_15SameTypeAsInputEEE
	.align		8
        /*0060*/ 	.dword	_ZTVN6caffe227BinaryElementwiseWithArgsOpINS_11TensorTypesIJfEEENS_11CUDAContextENS_28BinaryFunctorWithDefaultCtorINS_22SigmoidGradientFunctorIS3_EEEENS_15SameTypeAsInputEEE


//--------------------- .text._ZN6caffe269_GLOBAL__N__45_tmpxft_00005e33_00000000_7_sigmoid_op_cpp1_ii_27e52fa125SigmoidGradientCUDAKernelIfEEviPKT_S4_PS2_ --------------------------
	.section	.text._ZN6caffe269_GLOBAL__N__45_tmpxft_00005e33_00000000_7_sigmoid_op_cpp1_ii_27e52fa125SigmoidGradientCUDAKernelIfEEviPKT_S4_PS2_,"ax",@progbits
	.align	128
        .global         _ZN6caffe269_GLOBAL__N__45_tmpxft_00005e33_00000000_7_sigmoid_op_cpp1_ii_27e52fa125SigmoidGradientCUDAKernelIfEEviPKT_S4_PS2_
        .type           _ZN6caffe269_GLOBAL__N__45_tmpxft_00005e33_00000000_7_sigmoid_op_cpp1_ii_27e52fa125SigmoidGradientCUDAKernelIfEEviPKT_S4_PS2_,@function
        .size           _ZN6caffe269_GLOBAL__N__45_tmpxft_00005e33_00000000_7_sigmoid_op_cpp1_ii_27e52fa125SigmoidGradientCUDAKernelIfEEviPKT_S4_PS2_,(.L_x_12 - _ZN6caffe269_GLOBAL__N__45_tmpxft_00005e33_00000000_7_sigmoid_op_cpp1_ii_27e52fa125SigmoidGradientCUDAKernelIfEEviPKT_S4_PS2_)
        .other          _ZN6caffe269_GLOBAL__N__45_tmpxft_00005e33_00000000_7_sigmoid_op_cpp1_ii_27e52fa125SigmoidGradientCUDAKernelIfEEviPKT_S4_PS2_,@"STO_CUDA_ENTRY STV_DEFAULT"
_ZN6caffe269_GLOBAL__N__45_tmpxft_00005e33_00000000_7_sigmoid_op_cpp1_ii_27e52fa125SigmoidGradientCUDAKernelIfEEviPKT_S4_PS2_:
.text._ZN6caffe269_GLOBAL__N__45_tmpxft_00005e33_00000000_7_sigmoid_op_cpp1_ii_27e52fa125SigmoidGradientCUDAKernelIfEEviPKT_S4_PS2_:
[----:B------:R-:W-:Y:S01]  /*0000*/  LDC R1, c[0x0][0x37c] ;  /* 0x0000df00ff017b82 */ /* 0x000fe20000000800 */
[----:B------:R-:W0:Y:S01]  /*0010*/  S2R R0, SR_CTAID.X ;  /* 0x0000000000007919 */ /* 0x000e220000002500 */
[----:B------:R-:W0:Y:S01]  /*0020*/  LDCU UR4, c[0x0][0x360] ;  /* 0x00006c00ff0477ac */ /* 0x000e220008000800 */
[----:B------:R-:W0:Y:S01]  /*0030*/  S2R R3, SR_TID.X ;  /* 0x0000000000037919 */ /* 0x000e220000002100 */
[----:B------:R-:W1:Y:S02]  /*0040*/  LDCU UR9, c[0x0][0x380] ;  /* 0x00007000ff0977ac */ /* 0x000e640008000800 */
[----:B-1----:R-:W-:Y:S01]  /*0050*/  USHF.R.S32.HI UR8, URZ, 0x1f, UR9 ;  /* 0x0000001fff087899 */ /* 0x002fe20008011409 */
[----:B0-----:R-:W-:-:S05]  /*0060*/  IMAD R0, R0, UR4, R3 ;  /* 0x0000000400007c24 */ /* 0x001fca000f8e0203 */
[----:B------:R-:W-:-:S04]  /*0070*/  ISETP.GE.U32.AND P0, PT, R0, UR9, PT ;  /* 0x0000000900007c0c */ /* 0x000fc8000bf06070 */
[----:B------:R-:W-:-:S13]  /*0080*/  ISETP.GE.U32.AND.EX P0, PT, RZ, UR8, PT, P0 ;  /* 0x00000008ff007c0c */ /* 0x000fda000bf06100 */
[----:B------:R-:W-:Y:S05]  /*0090*/  @P0 EXIT ;  /* 0x000000000000094d */ /* 0x000fea0003800000 */
[----:B------:R-:W0:Y:S01]  /*00a0*/  LDCU UR5, c[0x0][0x370] ;  /* 0x00006e00ff0577ac */ /* 0x000e220008000800 */
[----:B------:R-:W-:Y:S02]  /*00b0*/  IMAD.MOV.U32 R8, RZ, RZ, R0 ;  /* 0x000000ffff087224 */ /* 0x000fe400078e0000 */
[----:B------:R-:W-:Y:S01]  /*00c0*/  IMAD.MOV.U32 R11, RZ, RZ, RZ ;  /* 0x000000ffff0b7224 */ /* 0x000fe200078e00ff */
[----:B------:R-:W1:Y:S01]  /*00d0*/  LDCU.64 UR6, c[0x0][0x358] ;  /* 0x00006b00ff0677ac */ /* 0x000e620008000a00 */
[----:B------:R-:W2:Y:S01]  /*00e0*/  LDCU.64 UR10, c[0x0][0x388] ;  /* 0x00007100ff0a77ac */ /* 0x000ea20008000a00 */
[----:B------:R-:W3:Y:S01]  /*00f0*/  LDCU.128 UR12, c[0x0][0x390] ;  /* 0x00007200ff0c77ac */ /* 0x000ee20008000c00 */
[----:B0-----:R-:W-:-:S12]  /*0100*/  UIMAD UR4, UR4, UR5, URZ ;  /* 0x00000005040472a4 */ /* 0x001fd8000f8e02ff */
.L_x_0:
[C---:B0-----:R-:W-:Y:S01]  /*0110*/  IMAD.SHL.U32 R6, R8.reuse, 0x4, RZ ;  /* 0x0000000408067824 */ /* 0x041fe200078e00ff */
[----:B------:R-:W-:-:S04]  /*0120*/  SHF.L.U64.HI R7, R8, 0x2, R11 ;  /* 0x0000000208077819 */ /* 0x000fc8000001020b */
[C---:B---3--:R-:W-:Y:S02]  /*0130*/  IADD3 R2, P1, PT, R6.reuse, UR12, RZ ;  /* 0x0000000c06027c10 */ /* 0x048fe4000ff3e0ff */
[----:B--2---:R-:W-:Y:S02]  /*0140*/  IADD3 R4, P0, PT, R6, UR10, RZ ;  /* 0x0000000a06047c10 */ /* 0x004fe4000ff1e0ff */
[C---:B------:R-:W-:Y:S02]  /*0150*/  IADD3.X R3, PT, PT, R7.reuse, UR13, RZ, P1, !PT ;  /* 0x0000000d07037c10 */ /* 0x040fe40008ffe4ff */
[----:B------:R-:W-:-:S04]  /*0160*/  IADD3.X R5, PT, PT, R7, UR11, RZ, P0, !PT ;  /* 0x0000000b07057c10 */ /* 0x000fc800087fe4ff */
[----:B-1----:R-:W2:Y:S04]  /*0170*/  LDG.E.CONSTANT R3, desc[UR6][R2.64] ;  /* 0x0000000602037981 */ /* 0x002ea8000c1e9900 */
[----:B------:R-:W3:Y:S01]  /*0180*/  LDG.E.CONSTANT R4, desc[UR6][R4.64] ;  /* 0x0000000604047981 */ /* 0x000ee2000c1e9900 */
[----:B------:R-:W-:-:S04]  /*0190*/  IADD3 R6, P0, PT, R6, UR14, RZ ;  /* 0x0000000e06067c10 */ /* 0x000fc8000ff1e0ff */
[----:B------:R-:W-:Y:S02]  /*01a0*/  IADD3.X R7, PT, PT, R7, UR15, RZ, P0, !PT ;  /* 0x0000000f07077c10 */ /* 0x000fe400087fe4ff */
[----:B------:R-:W-:-:S05]  /*01b0*/  IADD3 R8, P0, PT, R8, UR4, RZ ;  /* 0x0000000408087c10 */ /* 0x000fca000ff1e0ff */
[----:B------:R-:W-:Y:S01]  /*01c0*/  IMAD.X R11, RZ, RZ, R11, P0 ;  /* 0x000000ffff0b7224 */ /* 0x000fe200000e060b */
[----:B------:R-:W-:-:S04]  /*01d0*/  ISETP.GE.U32.AND P0, PT, R8, UR9, PT ;  /* 0x0000000908007c0c */ /* 0x000fc8000bf06070 */
[----:B------:R-:W-:Y:S01]  /*01e0*/  ISETP.GE.U32.AND.EX P0, PT, R11, UR8, PT, P0 ;  /* 0x000000080b007c0c */ /* 0x000fe2000bf06100 */
[----:B--2---:R-:W-:Y:S01]  /*01f0*/  FADD R9, -R3, 1 ;  /* 0x3f80000003097421 */ /* 0x004fe20000000100 */
[----:B---3--:R-:W-:-:S04]  /*0200*/  FMUL R0, R4, R3 ;  /* 0x0000000304007220 */ /* 0x008fc80000400000 */
[----:B------:R-:W-:-:S05]  /*0210*/  FMUL R9, R0, R9 ;  /* 0x0000000900097220 */ /* 0x000fca0000400000 */
[----:B------:R0:W-:Y:S02]  /*0220*/  STG.E desc[UR6][R6.64], R9 ;  /* 0x0000000906007986 */ /* 0x0001e4000c101906 */
[----:B------:R-:W-:Y:S05]  /*0230*/  @!P0 BRA `(.L_x_0) ;  /* 0xfffffffc00b48947 */ /* 0x000fea000383ffff */
[----:B------:R-:W-:Y:S05]  /*0240*/  EXIT ;  /* 0x000000000000794d */ /* 0x000fea0003800000 */
.L_x_1:
[----:B------:R-:W-:-:S00]  /*0250*/  BRA `(.L_x_1) ;  /* 0xfffffffc00fc7947 */ /* 0x000fc0000383ffff */
[----:B------:R-:W-:-:S00]  /*0260*/  NOP ;  /* 0x0000000000007918 */ /* 0x000fc00000000000 */
        /* <DEDUP_REMOVED lines=9> */
.L_x_12:


//--------------------- .text._ZN6caffe269_GLOBAL__N__45_tmpxft_00005e33_00000000_7_sigmoid_op_cpp1_ii_27e52fa117SigmoidCUDAKernelIfEEviPKT_PS2_ --------------------------
	.section	.text._ZN6caffe269_GLOBAL__N__45_tmpxft_00005e33_00000000_7_sigmoid_op_cpp1_ii_27e52fa117SigmoidCUDAKernelIfEEviPKT_PS2_,"ax",@progbits
	.align	128
        .global         _ZN6caffe269_GLOBAL__N__45_tmpxft_00005e33_00000000_7_sigmoid_op_cpp1_ii_27e52fa117SigmoidCUDAKernelIfEEviPKT_PS2_
        .type           _ZN6caffe269_GLOBAL__N__45_tmpxft_00005e33_00000000_7_sigmoid_op_cpp1_ii_27e52fa117SigmoidCUDAKernelIfEEviPKT_PS2_,@function
        .size           _ZN6caffe269_GLOBAL__N__45_tmpxft_00005e33_00000000_7_sigmoid_op_cpp1_ii_27e52fa117SigmoidCUDAKernelIfEEviPKT_PS2_,(.L_x_11 - _ZN6caffe269_GLOBAL__N__45_tmpxft_00005e33_00000000_7_sigmoid_op_cpp1_ii_27e52fa117SigmoidCUDAKernelIfEEviPKT_PS2_)
        .other          _ZN6caffe269_GLOBAL__N__45_tmpxft_00005e33_00000000_7_sigmoid_op_cpp1_ii_27e52fa117SigmoidCUDAKernelIfEEviPKT_PS2_,@"STO_CUDA_ENTRY STV_DEFAULT"
_ZN6caffe269_GLOBAL__N__45_tmpxft_00005e33_00000000_7_sigmoid_op_cpp1_ii_27e52fa117SigmoidCUDAKernelIfEEviPKT_PS2_:
.text._ZN6caffe269_GLOBAL__N__45_tmpxft_00005e33_00000000_7_sigmoid_op_cpp1_ii_27e52fa117SigmoidCUDAKernelIfEEviPKT_PS2_:
        /* <DEDUP_REMOVED lines=11> */
[----:B------:R-:W-:Y:S01]  /*00b0*/  IMAD.MOV.U32 R3, RZ, RZ, RZ ;  /* 0x000000ffff037224 */ /* 0x000fe200078e00ff */
[----:B------:R-:W1:Y:S01]  /*00c0*/  LDCU.64 UR6, c[0x0][0x358] ;  /* 0x00006b00ff0677ac */ /* 0x000e620008000a00 */
[----:B------:R-:W2:Y:S01]  /*00d0*/  LDCU UR9, c[0x0][0x380] ;  /* 0x00007000ff0977ac */ /* 0x000ea20008000800 */
[----:B------:R-:W3:Y:S01]  /*00e0*/  LDCU.64 UR10, c[0x0][0x388] ;  /* 0x00007100ff0a77ac */ /* 0x000ee20008000a00 */
[----:B------:R-:W4:Y:S01]  /*00f0*/  LDCU.64 UR12, c[0x0][0x390] ;  /* 0x00007200ff0c77ac */ /* 0x000f220008000a00 */
[----:B0-----:R-:W-:-:S12]  /*0100*/  UIMAD UR4, UR4, UR5, URZ ;  /* 0x00000005040472a4 */ /* 0x001fd8000f8e02ff */
.L_x_5:
[C---:B------:R-:W-:Y:S01]  /*0110*/  IMAD.SHL.U32 R5, R4.reuse, 0x4, RZ ;  /* 0x0000000404057824 */ /* 0x040fe200078e00ff */
[----:B------:R-:W-:-:S04]  /*0120*/  SHF.L.U64.HI R10, R4, 0x2, R3 ;  /* 0x00000002040a7819 */ /* 0x000fc80000010203 */
[----:B---3--:R-:W-:-:S04]  /*0130*/  IADD3 R6, P0, PT, R5, UR10, RZ ;  /* 0x0000000a05067c10 */ /* 0x008fc8000ff1e0ff */
[----:B------:R-:W-:-:S05]  /*0140*/  IADD3.X R7, PT, PT, R10, UR11, RZ, P0, !PT ;  /* 0x0000000b0a077c10 */ /* 0x000fca00087fe4ff */
[----:B-1----:R-:W3:Y:S01]  /*0150*/  LDG.E.CONSTANT R6, desc[UR6][R6.64] ;  /* 0x0000000606067981 */ /* 0x002ee2000c1e9900 */
[----:B------:R-:W-:Y:S01]  /*0160*/  BSSY.RECONVERGENT B0, `(.L_x_2) ;  /* 0x000001a000007945 */ /* 0x000fe20003800200 */
[C---:B---3--:R-:W-:Y:S01]  /*0170*/  FMUL R0, R6.reuse, -1.4426950216293334961 ;  /* 0xbfb8aa3b06007820 */ /* 0x048fe20000400000 */
[C---:B------:R-:W-:Y:S02]  /*0180*/  FSETP.GT.AND P3, PT, R6.reuse, 105, PT ;  /* 0x42d200000600780b */ /* 0x040fe40003f64000 */
[----:B------:R-:W-:Y:S01]  /*0190*/  FSETP.GEU.AND P4, PT, R6, -105, PT ;  /* 0xc2d200000600780b */ /* 0x000fe20003f8e000 */
[----:B------:R-:W0:Y:S02]  /*01a0*/  FRND.TRUNC R9, R0 ;  /* 0x0000000000097307 */ /* 0x000e24000020d000 */
[----:B0-----:R-:W-:Y:S01]  /*01b0*/  FADD R8, RZ, R9 ;  /* 0x00000009ff087221 */ /* 0x001fe20000000000 */
[----:B------:R-:W-:-:S04]  /*01c0*/  FFMA R2, R9, -0.693145751953125, -R6 ;  /* 0xbf31720009027823 */ /* 0x000fc80000000806 */
[----:B------:R-:W-:Y:S01]  /*01d0*/  FSETP.GEU.AND P0, PT, R8, -126, PT ;  /* 0xc2fc00000800780b */ /* 0x000fe20003f0e000 */
[----:B------:R-:W-:-:S04]  /*01e0*/  FFMA R2, R9, -1.428606765330187045e-06, R2 ;  /* 0xb5bfbe8e09027823 */ /* 0x000fc80000000002 */
[----:B------:R-:W-:-:S06]  /*01f0*/  FMUL R2, R2, 1.4426950216293334961 ;  /* 0x3fb8aa3b02027820 */ /* 0x000fcc0000400000 */
[----:B------:R-:W-:Y:S02]  /*0200*/  MUFU.EX2 R2, R2 ;  /* 0x0000000200027308 */ /* 0x000fe40000000800 */
[----:B------:R-:W-:-:S06]  /*0210*/  @!P0 FMUL R8, R8, 0.5 ;  /* 0x3f00000008088820 */ /* 0x000fcc0000400000 */
[----:B------:R-:W0:Y:S02]  /*0220*/  MUFU.EX2 R9, R8 ;  /* 0x0000000800097308 */ /* 0x000e240000000800 */
[----:B0-----:R-:W-:-:S04]  /*0230*/  @!P0 FMUL R9, R9, R9 ;  /* 0x0000000909098220 */ /* 0x001fc80000400000 */
[----:B------:R-:W-:-:S04]  /*0240*/  FFMA R9, R2, R9, 1 ;  /* 0x3f80000002097423 */ /* 0x000fc80000000009 */
[----:B------:R-:W-:-:S05]  /*0250*/  VIADD R0, R9, 0x1800000 ;  /* 0x0180000009007836 */ /* 0x000fca0000000000 */
[----:B------:R-:W-:-:S04]  /*0260*/  LOP3.LUT R0, R0, 0x7f800000, RZ, 0xc0, !PT ;  /* 0x7f80000000007812 */ /* 0x000fc800078ec0ff */
[----:B------:R-:W-:-:S13]  /*0270*/  ISETP.GT.U32.AND P0, PT, R0, 0x1ffffff, PT ;  /* 0x01ffffff0000780c */ /* 0x000fda0003f04070 */
[----:B------:R-:W-:Y:S05]  /*0280*/  @P0 BRA `(.L_x_3) ;  /* 0x00000000000c0947 */ /* 0x000fea0003800000 */
[----:B------:R-:W-:-:S07]  /*0290*/  MOV R6, 0x2b0 ;  /* 0x000002b000067802 */ /* 0x000fce0000000f00 */
[----:B--2-4-:R-:W-:Y:S05]  /*02a0*/  CALL.REL.NOINC `($__internal_0_$__cuda_sm20_rcp_rn_f32_slowpath) ;  /* 0x0000000000447944 */ /* 0x014fea0003c00000 */
[----:B------:R-:W-:Y:S05]  /*02b0*/  BRA `(.L_x_4) ;  /* 0x0000000000107947 */ /* 0x000fea0003800000 */
.L_x_3:
[----:B------:R-:W0:Y:S02]  /*02c0*/  MUFU.RCP R0, R9 ;  /* 0x0000000900007308 */ /* 0x000e240000001000 */
[----:B0-----:R-:W-:-:S04]  /*02d0*/  FFMA R2, R9, R0, -1 ;  /* 0xbf80000009027423 */ /* 0x001fc80000000000 */
[----:B------:R-:W-:-:S04]  /*02e0*/  FADD.FTZ R7, -R2, -RZ ;  /* 0x800000ff02077221 */ /* 0x000fc80000010100 */
[----:B------:R-:W-:-:S07]  /*02f0*/  FFMA R0, R0, R7, R0 ;  /* 0x0000000700007223 */ /* 0x000fce0000000000 */
.L_x_4:
[----:B--2-4-:R-:W-:Y:S05]  /*0300*/  BSYNC.RECONVERGENT B0 ;  /* 0x0000000000007941 */ /* 0x014fea0003800200 */
.L_x_2:
[----:B------:R-:W-:Y:S02]  /*0310*/  IADD3 R6, P0, PT, R5, UR12, RZ ;  /* 0x0000000c05067c10 */ /* 0x000fe4000ff1e0ff */
[----:B------:R-:W-:Y:S02]  /*0320*/  FSEL R0, R0, 1, !P3 ;  /* 0x3f80000000007808 */ /* 0x000fe40005800000 */
[----:B------:R-:W-:Y:S02]  /*0330*/  IADD3.X R7, PT, PT, R10, UR13, RZ, P0, !PT ;  /* 0x0000000d0a077c10 */ /* 0x000fe400087fe4ff */
[----:B------:R-:W-:Y:S02]  /*0340*/  FSEL R5, R0, RZ, P4 ;  /* 0x000000ff00057208 */ /* 0x000fe40002000000 */
[----:B------:R-:W-:-:S03]  /*0350*/  IADD3 R4, P0, PT, R4, UR4, RZ ;  /* 0x0000000404047c10 */ /* 0x000fc6000ff1e0ff */
[----:B------:R0:W-:Y:S02]  /*0360*/  STG.E desc[UR6][R6.64], R5 ;  /* 0x0000000506007986 */ /* 0x0001e4000c101906 */
[----:B------:R-:W-:Y:S01]  /*0370*/  IMAD.X R3, RZ, RZ, R3, P0 ;  /* 0x000000ffff037224 */ /* 0x000fe200000e0603 */
[----:B------:R-:W-:-:S04]  /*0380*/  ISETP.GE.U32.AND P0, PT, R4, UR9, PT ;  /* 0x0000000904007c0c */ /* 0x000fc8000bf06070 */
[----:B------:R-:W-:-:S13]  /*0390*/  ISETP.GE.U32.AND.EX P0, PT, R3, UR8, PT, P0 ;  /* 0x0000000803007c0c */ /* 0x000fda000bf06100 */
[----:B0-----:R-:W-:Y:S05]  /*03a0*/  @!P0 BRA `(.L_x_5) ;  /* 0xfffffffc00588947 */ /* 0x001fea000383ffff */
[----:B------:R-:W-:Y:S05]  /*03b0*/  EXIT ;  /* 0x000000000000794d */ /* 0x000fea0003800000 */
        .weak           $__internal_0_$__cuda_sm20_rcp_rn_f32_slowpath
        .type           $__internal_0_$__cuda_sm20_rcp_rn_f32_slowpath,@function
        .size           $__internal_0_$__cuda_sm20_rcp_rn_f32_slowpath,(.L_x_11 - $__internal_0_$__cuda_sm20_rcp_rn_f32_slowpath)
$__internal_0_$__cuda_sm20_rcp_rn_f32_slowpath:
[----:B------:R-:W-:Y:S01]  /*03c0*/  IMAD.SHL.U32 R0, R9, 0x2, RZ ;  /* 0x0000000209007824 */ /* 0x000fe200078e00ff */
[----:B------:R-:W-:Y:S04]  /*03d0*/  BSSY.RECONVERGENT B1, `(.L_x_6) ;  /* 0x0000031000017945 */ /* 0x000fe80003800200 */
[----:B------:R-:W-:Y:S01]  /*03e0*/  SHF.R.U32.HI R11, RZ, 0x18, R0 ;  /* 0x00000018ff0b7819 */ /* 0x000fe20000011600 */
[----:B------:R-:W-:-:S03]  /*03f0*/  IMAD.MOV.U32 R0, RZ, RZ, R9 ;  /* 0x000000ffff007224 */ /* 0x000fc600078e0009 */
[----:B------:R-:W-:-:S13]  /*0400*/  ISETP.NE.U32.AND P0, PT, R11, RZ, PT ;  /* 0x000000ff0b00720c */ /* 0x000fda0003f05070 */
[----:B------:R-:W-:Y:S05]  /*0410*/  @P0 BRA `(.L_x_7) ;  /* 0x0000000000280947 */ /* 0x000fea0003800000 */
[----:B------:R-:W-:-:S05]  /*0420*/  IMAD.SHL.U32 R2, R0, 0x2, RZ ;  /* 0x0000000200027824 */ /* 0x000fca00078e00ff */
[----:B------:R-:W-:-:S13]  /*0430*/  ISETP.NE.AND P0, PT, R2, RZ, PT ;  /* 0x000000ff0200720c */ /* 0x000fda0003f05270 */
[----:B------:R-:W-:Y:S01]  /*0440*/  @P0 FFMA R8, R0, 1.84467440737095516160e+19, RZ ;  /* 0x5f80000000080823 */ /* 0x000fe200000000ff */
[----:B------:R-:W-:Y:S08]  /*0450*/  @!P0 MUFU.RCP R7, R0 ;  /* 0x0000000000078308 */ /* 0x000ff00000001000 */
[----:B------:R-:W0:Y:S02]  /*0460*/  @P0 MUFU.RCP R9, R8 ;  /* 0x0000000800090308 */ /* 0x000e240000001000 */
[----:B0-----:R-:W-:-:S04]  /*0470*/  @P0 FFMA R2, R8, R9, -1 ;  /* 0xbf80000008020423 */ /* 0x001fc80000000009 */
[----:B------:R-:W-:-:S04]  /*0480*/  @P0 FADD.FTZ R2, -R2, -RZ ;  /* 0x800000ff02020221 */ /* 0x000fc80000010100 */
[----:B------:R-:W-:-:S04]  /*0490*/  @P0 FFMA R2, R9, R2, R9 ;  /* 0x0000000209020223 */ /* 0x000fc80000000009 */
[----:B------:R-:W-:Y:S01]  /*04a0*/  @P0 FFMA R7, R2, 1.84467440737095516160e+19, RZ ;  /* 0x5f80000002070823 */ /* 0x000fe200000000ff */
[----:B------:R-:W-:Y:S06]  /*04b0*/  BRA `(.L_x_8) ;  /* 0x0000000000887947 */ /* 0x000fec0003800000 */
.L_x_7:
[----:B------:R-:W-:-:S05]  /*04c0*/  VIADD R13, R11, 0xffffff03 ;  /* 0xffffff030b0d7836 */ /* 0x000fca0000000000 */
[----:B------:R-:W-:-:S13]  /*04d0*/  ISETP.GT.U32.AND P0, PT, R13, 0x1, PT ;  /* 0x000000010d00780c */ /* 0x000fda0003f04070 */
[----:B------:R-:W-:Y:S05]  /*04e0*/  @P0 BRA `(.L_x_9) ;  /* 0x0000000000780947 */ /* 0x000fea0003800000 */
[----:B------:R-:W-:Y:S01]  /*04f0*/  LOP3.LUT R2, R0, 0x7fffff, RZ, 0xc0, !PT ;  /* 0x007fffff00027812 */ /* 0x000fe200078ec0ff */
[----:B------:R-:W-:-:S03]  /*0500*/  IMAD.MOV.U32 R12, RZ, RZ, 0x3 ;  /* 0x00000003ff0c7424 */ /* 0x000fc600078e00ff */
[----:B------:R-:W-:Y:S02]  /*0510*/  LOP3.LUT R2, R2, 0x3f800000, RZ, 0xfc, !PT ;  /* 0x3f80000002027812 */ /* 0x000fe400078efcff */
[----:B------:R-:W-:Y:S02]  /*0520*/  SHF.L.U32 R12, R12, R13, RZ ;  /* 0x0000000d0c0c7219 */ /* 0x000fe400000006ff */
[----:B------:R-:W0:Y:S02]  /*0530*/  MUFU.RCP R7, R2 ;  /* 0x0000000200077308 */ /* 0x000e240000001000 */
[----:B0-----:R-:W-:-:S04]  /*0540*/  FFMA R8, R2, R7, -1 ;  /* 0xbf80000002087423 */ /* 0x001fc80000000007 */
[----:B------:R-:W-:-:S04]  /*0550*/  FADD.FTZ R8, -R8, -RZ ;  /* 0x800000ff08087221 */ /* 0x000fc80000010100 */
[CCC-:B------:R-:W-:Y:S01]  /*0560*/  FFMA.RM R9, R7.reuse, R8.reuse, R7.reuse ;  /* 0x0000000807097223 */ /* 0x1c0fe20000004007 */
[----:B------:R-:W-:-:S04]  /*0570*/  FFMA.RP R8, R7, R8, R7 ;  /* 0x0000000807087223 */ /* 0x000fc80000008007 */
[C---:B------:R-:W-:Y:S02]  /*0580*/  LOP3.LUT R7, R9.reuse, 0x7fffff, RZ, 0xc0, !PT ;  /* 0x007fffff09077812 */ /* 0x040fe400078ec0ff */
[----:B------:R-:W-:Y:S02]  /*0590*/  FSETP.NEU.FTZ.AND P0, PT, R9, R8, PT ;  /* 0x000000080900720b */ /* 0x000fe40003f1d000 */
[----:B------:R-:W-:Y:S02]  /*05a0*/  LOP3.LUT R7, R7, 0x800000, RZ, 0xfc, !PT ;  /* 0x0080000007077812 */ /* 0x000fe400078efcff */
[----:B------:R-:W-:Y:S02]  /*05b0*/  SEL R8, RZ, 0xffffffff, !P0 ;  /* 0xffffffffff087807 */ /* 0x000fe40004000000 */
[----:B------:R-:W-:-:S03]  /*05c0*/  LOP3.LUT R12, R12, R7, RZ, 0xc0, !PT ;  /* 0x000000070c0c7212 */ /* 0x000fc600078ec0ff */
[----:B------:R-:W-:Y:S01]  /*05d0*/  IMAD.MOV R8, RZ, RZ, -R8 ;  /* 0x000000ffff087224 */ /* 0x000fe200078e0a08 */
[----:B------:R-:W-:-:S04]  /*05e0*/  SHF.R.U32.HI R12, RZ, R13, R12 ;  /* 0x0000000dff0c7219 */ /* 0x000fc8000001160c */
[----:B------:R-:W-:Y:S02]  /*05f0*/  LOP3.LUT P1, RZ, R8, R13, R7, 0xf8, !PT ;  /* 0x0000000d08ff7212 */ /* 0x000fe4000782f807 */
[C---:B------:R-:W-:Y:S02]  /*0600*/  LOP3.LUT P0, RZ, R12.reuse, 0x1, RZ, 0xc0, !PT ;  /* 0x000000010cff7812 */ /* 0x040fe4000780c0ff */
[----:B------:R-:W-:-:S04]  /*0610*/  LOP3.LUT P2, RZ, R12, 0x2, RZ, 0xc0, !PT ;  /* 0x000000020cff7812 */ /* 0x000fc8000784c0ff */
[----:B------:R-:W-:Y:S02]  /*0620*/  PLOP3.LUT P0, PT, P0, P1, P2, 0xe0, 0x0 ;  /* 0x000000000000781c */ /* 0x000fe40000703c20 */
[----:B------:R-:W-:Y:S02]  /*0630*/  LOP3.LUT P1, RZ, R0, 0x7fffff, RZ, 0xc0, !PT ;  /* 0x007fffff00ff7812 */ /* 0x000fe4000782c0ff */
[----:B------:R-:W-:-:S05]  /*0640*/  SEL R2, RZ, 0x1, !P0 ;  /* 0x00000001ff027807 */ /* 0x000fca0004000000 */
[----:B------:R-:W-:-:S05]  /*0650*/  IMAD.MOV R2, RZ, RZ, -R2 ;  /* 0x000000ffff027224 */ /* 0x000fca00078e0a02 */
[----:B------:R-:W-:Y:S01]  /*0660*/  ISETP.GE.AND P0, PT, R2, RZ, PT ;  /* 0x000000ff0200720c */ /* 0x000fe20003f06270 */
[----:B------:R-:W-:-:S05]  /*0670*/  VIADD R2, R11, 0xffffff04 ;  /* 0xffffff040b027836 */ /* 0x000fca0000000000 */
[----:B------:R-:W-:-:S07]  /*0680*/  SHF.R.U32.HI R7, RZ, R2, R7 ;  /* 0x00000002ff077219 */ /* 0x000fce0000011607 */
[----:B------:R-:W-:-:S04]  /*0690*/  @!P0 VIADD R7, R7, 0x1 ;  /* 0x0000000107078836 */ /* 0x000fc80000000000 */
[----:B------:R-:W-:-:S05]  /*06a0*/  @!P1 IMAD.SHL.U32 R7, R7, 0x2, RZ ;  /* 0x0000000207079824 */ /* 0x000fca00078e00ff */
[----:B------:R-:W-:Y:S01]  /*06b0*/  LOP3.LUT R7, R7, 0x80000000, R0, 0xf8, !PT ;  /* 0x8000000007077812 */ /* 0x000fe200078ef800 */
[----:B------:R-:W-:Y:S06]  /*06c0*/  BRA `(.L_x_8) ;  /* 0x0000000000047947 */ /* 0x000fec0003800000 */
.L_x_9:
[----:B------:R0:W1:Y:S02]  /*06d0*/  MUFU.RCP R7, R0 ;  /* 0x0000000000077308 */ /* 0x0000640000001000 */
.L_x_8:
[----:B------:R-:W-:Y:S05]  /*06e0*/  BSYNC.RECONVERGENT B1 ;  /* 0x0000000000017941 */ /* 0x000fea0003800200 */
.L_x_6:
[----:B01----:R-:W-:Y:S02]  /*06f0*/  IMAD.MOV.U32 R0, RZ, RZ, R7 ;  /* 0x000000ffff007224 */ /* 0x003fe400078e0007 */
[----:B------:R-:W-:-:S04]  /*0700*/  IMAD.MOV.U32 R7, RZ, RZ, 0x0 ;  /* 0x00000000ff077424 */ /* 0x000fc800078e00ff */
[----:B------:R-:W-:Y:S05]  /*0710*/  RET.REL.NODEC R6 `(_ZN6caffe269_GLOBAL__N__45_tmpxft_00005e33_00000000_7_sigmoid_op_cpp1_ii_27e52fa117SigmoidCUDAKernelIfEEviPKT_PS2_) ;  /* 0xfffffff806387950 */ /* 0x000fea0003c3ffff */
.L_x_10:
        /* <DEDUP_REMOVED lines=14> */
.L_x_11:


//--------------------- .nv.shared.reserved.0     --------------------------
	.section	.nv.shared.reserved.0,"aw",@nobits
	.weak		__nv_reservedSMEM_offset_0_alias
	.size		__nv_reservedSMEM_offset_0_alias, 0, 64
	.other		__nv_reservedSMEM_offset_0_alias,@"STO_CUDA_RESERVED_SHARED STV_DEFAULT"
__nv_reservedSMEM_offset_0_alias:
	.zero		0
	.zero		64


//--------------------- .nv.global                --------------------------
	.section	.nv.global,"aw",@nobits
	.align	8
.nv.global:
	.type		_ZTVN10__cxxabiv120__si_class_type_infoE,@object
	.size		_ZTVN10__cxxabiv120__si_class_type_infoE,(_ZTTNSt7__cxx1119basic_ostringstreamIcSt11char_traitsIcESaIcEEE - _ZTVN10__cxxabiv120__si_class_type_infoE)
_ZTVN10__cxxabiv120__si_class_type_infoE:
	.zero		8
	.type		_ZTTNSt7__cxx1119basic_ostringstreamIcSt11char_traitsIcESaIcEEE,@object
	.size		_ZTTNSt7__cxx1119basic_ostringstreamIcSt11char_traitsIcESaIcEEE,(_ZTVN10__cxxabiv120__function_type_infoE - _ZTTNSt7__cxx1119basic_ostringstreamIcSt11char_traitsIcESaIcEEE)
_ZTTNSt7__cxx1119basic_ostringstreamIcSt11char_traitsIcESaIcEEE:
	.zero		8
	.type		_ZTVN10__cxxabiv120__function_type_infoE,@object
	.size		_ZTVN10__cxxabiv120__function_type_infoE,(_ZTVN10__cxxabiv117__class_type_infoE - _ZTVN10__cxxabiv120__function_type_infoE)
_ZTVN10__cxxabiv120__function_type_infoE:
	.zero		8
	.type		_ZTVN10__cxxabiv117__class_type_infoE,@object
	.size		_ZTVN10__cxxabiv117__class_type_infoE,(_ZTTSo - _ZTVN10__cxxabiv117__class_type_infoE)
_ZTVN10__cxxabiv117__class_type_infoE:
	.zero		8
	.type		_ZTTSo,@object
	.size		_ZTTSo,(_ZTVN10__cxxabiv119__pointer_type_infoE - _ZTTSo)
_ZTTSo:
	.zero		8
	.type		_ZTVN10__cxxabiv119__pointer_type_infoE,@object
	.size		_ZTVN10__cxxabiv119__pointer_type_infoE,(_ZTVSt9basic_iosIcSt11char_traitsIcEE - _ZTVN10__cxxabiv119__pointer_type_infoE)
_ZTVN10__cxxabiv119__pointer_type_infoE:
	.zero		8
	.type		_ZTVSt9basic_iosIcSt11char_traitsIcEE,@object
	.size		_ZTVSt9basic_iosIcSt11char_traitsIcEE,(_ZTVN3c105ErrorE - _ZTVSt9basic_iosIcSt11char_traitsIcEE)
_ZTVSt9basic_iosIcSt11char_traitsIcEE:
	.zero		32
	.type		_ZTVN3c105ErrorE,@object
	.size		_ZTVN3c105ErrorE,(_ZTVSt15basic_streambufIcSt11char_traitsIcEE - _ZTVN3c105ErrorE)
_ZTVN3c105ErrorE:
	.zero		40
	.type		_ZTVSt15basic_streambufIcSt11char_traitsIcEE,@object
	.size		_ZTVSt15basic_streambufIcSt11char_traitsIcEE,(_ZTVNSt7__cxx1115basic_stringbufIcSt11char_traitsIcESaIcEEE - _ZTVSt15basic_streambufIcSt11char_traitsIcEE)
_ZTVSt15basic_streambufIcSt11char_traitsIcEE:
	.zero		128
	.type		_ZTVNSt7__cxx1115basic_stringbufIcSt11char_traitsIcESaIcEEE,@object
	.size		_ZTVNSt7__cxx1115basic_stringbufIcSt11char_traitsIcESaIcEEE,(_ZTVN6caffe227BinaryElementwiseWithArgsOpINS_11TensorTypesIJfEEENS_11CUDAContextENS_28BinaryFunctorWithDefaultCtorINS_22SigmoidGradientFunctorIS3_EEEENS_15SameTypeAsInputEEE - _ZTVNSt7__cxx1115basic_stringbufIcSt11char_traitsIcESaIcEEE)
_ZTVNSt7__cxx1115basic_stringbufIcSt11char_traitsIcESaIcEEE:
	.zero		128
	.type		_ZTVN6caffe227BinaryElementwiseWithArgsOpINS_11TensorTypesIJfEEENS_11CUDAContextENS_28BinaryFunctorWithDefaultCtorINS_22SigmoidGradientFunctorIS3_EEEENS_15SameTypeAsInputEEE,@object
	.size		_ZTVN6caffe227BinaryElementwiseWithArgsOpINS_11TensorTypesIJfEEENS_11CUDAContextENS_28BinaryFunctorWithDefaultCtorINS_22SigmoidGradientFunctorIS3_EEEENS_15SameTypeAsInputEEE,(_ZTVN6caffe28OperatorINS_11CUDAContextEEE - _ZTVN6caffe227BinaryElementwiseWithArgsOpINS_11TensorTypesIJfEEENS_11CUDAContextENS_28BinaryFunctorWithDefaultCtorINS_22SigmoidGradientFunctorIS3_EEEENS_15SameTypeAsInputEEE)
_ZTVN6caffe227BinaryElementwiseWithArgsOpINS_11TensorTypesIJfEEENS_11CUDAContextENS_28BinaryFunctorWithDefaultCtorINS_22SigmoidGradientFunctorIS3_EEEENS_15SameTypeAsInputEEE:
	.zero		136
	.type		_ZTVN6caffe28OperatorINS_11CUDAContextEEE,@object
	.size		_ZTVN6caffe28OperatorINS_11CUDAContextEEE,(_ZTVN6caffe226UnaryElementwiseWithArgsOpINS_11TensorTypesIJfEEENS_11CUDAContextENS_27UnaryFunctorWithDefaultCtorINS_14SigmoidFunctorIS3_EEEENS_15SameTypeAsInputEEE - _ZTVN6caffe28OperatorINS_11CUDAContextEEE)
_ZTVN6caffe28OperatorINS_11CUDAContextEEE:
	.zero		136
	.type		_ZTVN6caffe226UnaryElementwiseWithArgsOpINS_11TensorTypesIJfEEENS_11CUDAContextENS_27UnaryFunctorWithDefaultCtorINS_14SigmoidFunctorIS3_EEEENS_15SameTypeAsInputEEE,@object
	.size		_ZTVN6caffe226UnaryElementwiseWithArgsOpINS_11TensorTypesIJfEEENS_11CUDAContextENS_27UnaryFunctorWithDefaultCtorINS_14SigmoidFunctorIS3_EEEENS_15SameTypeAsInputEEE,(.L_11 - _ZTVN6caffe226UnaryElementwiseWithArgsOpINS_11TensorTypesIJfEEENS_11CUDAContextENS_27UnaryFunctorWithDefaultCtorINS_14SigmoidFunctorIS3_EEEENS_15SameTypeAsInputEEE)
_ZTVN6caffe226UnaryElementwiseWithArgsOpINS_11TensorTypesIJfEEENS_11CUDAContextENS_27UnaryFunctorWithDefaultCtorINS_14SigmoidFunctorIS3_EEEENS_15SameTypeAsInputEEE:
	.zero		136
.L_11:


//--------------------- .nv.constant0._ZN6caffe269_GLOBAL__N__45_tmpxft_00005e33_00000000_7_sigmoid_op_cpp1_ii_27e52fa125SigmoidGradientCUDAKernelIfEEviPKT_S4_PS2_ --------------------------
	.section	.nv.constant0._ZN6caffe269_GLOBAL__N__45_tmpxft_00005e33_00000000_7_sigmoid_op_cpp1_ii_27e52fa125SigmoidGradientCUDAKernelIfEEviPKT_S4_PS2_,"a",@progbits
	.sectionflags	@""
	.align	4
.nv.constant0._ZN6caffe269_GLOBAL__N__45_tmpxft_00005e33_00000000_7_sigmoid_op_cpp1_ii_27e52fa125SigmoidGradientCUDAKernelIfEEviPKT_S4_PS2_:
	.zero		928


//--------------------- .nv.constant0._ZN6caffe269_GLOBAL__N__45_tmpxft_00005e33_00000000_7_sigmoid_op_cpp1_ii_27e52fa117SigmoidCUDAKernelIfEEviPKT_PS2_ --------------------------
	.section	.nv.constant0._ZN6caffe269_GLOBAL__N__45_tmpxft_00005e33_00000000_7_sigmoid_op_cpp1_ii_27e52fa117SigmoidCUDAKernelIfEEviPKT_PS2_,"a",@progbits
	.sectionflags	@""
	.align	4
.nv.constant0._ZN6caffe269_GLOBAL__N__45_tmpxft_00005e33_00000000_7_sigmoid_op_cpp1_ii_27e52fa117SigmoidCUDAKernelIfEEviPKT_PS2_:
	.zero		920


//--------------------- SYMBOLS --------------------------

	.type		.nv.reservedSmem.offset0,@object
	.size		.nv.reservedSmem.offset0,0x4
